//
// Generated by NVIDIA NVVM Compiler
//
// Compiler Build ID: CL-36424714
// Cuda compilation tools, release 13.0, V13.0.88
// Based on NVVM 20.0.0
//

.version 9.0
.target sm_100
.address_size 64

	// .globl	_Z24convolution_tiled_kernelPdS_S_
// _ZZ24convolution_tiled_kernelPdS_S_E12shared_input has been demoted
// _ZZ24convolution_tiled_kernelPdS_S_E13shared_filter has been demoted

.visible .entry _Z24convolution_tiled_kernelPdS_S_(
	.param .u64 .ptr .align 1 _Z24convolution_tiled_kernelPdS_S__param_0,
	.param .u64 .ptr .align 1 _Z24convolution_tiled_kernelPdS_S__param_1,
	.param .u64 .ptr .align 1 _Z24convolution_tiled_kernelPdS_S__param_2
)
{
	.reg .pred 	%p<27>;
	.reg .b32 	%r<109>;
	.reg .b64 	%rd<34>;
	.reg .b64 	%fd<109>;
	// demoted variable
	.shared .align 8 .b8 _ZZ24convolution_tiled_kernelPdS_S_E12shared_input[7776];
	// demoted variable
	.shared .align 8 .b8 _ZZ24convolution_tiled_kernelPdS_S_E13shared_filter[13824];
	ld.param.u64 	%rd4, [_Z24convolution_tiled_kernelPdS_S__param_0];
	ld.param.u64 	%rd5, [_Z24convolution_tiled_kernelPdS_S__param_1];
	ld.param.u64 	%rd3, [_Z24convolution_tiled_kernelPdS_S__param_2];
	cvta.to.global.u64 	%rd1, %rd5;
	cvta.to.global.u64 	%rd2, %rd4;
	mov.u32 	%r1, %ctaid.x;
	shl.b32 	%r2, %r1, 4;
	mov.u32 	%r50, %tid.x;
	add.s32 	%r4, %r2, %r50;
	mov.u32 	%r51, %ctaid.y;
	shl.b32 	%r5, %r51, 4;
	mov.u32 	%r6, %tid.y;
	add.s32 	%r7, %r5, %r6;
	max.u32 	%r52, %r6, %r50;
	setp.lt.u32 	%p1, %r52, 3;
	mad.lo.s32 	%r8, %r6, 3, %r50;
	mov.u32 	%r53, _ZZ24convolution_tiled_kernelPdS_S_E13shared_filter;
	mad.lo.s32 	%r54, %r6, 24, %r53;
	shl.b32 	%r55, %r50, 3;
	add.s32 	%r9, %r54, %r55;
	mov.b32 	%r99, 0;
	not.pred 	%p2, %p1;
$L__BB0_1:
	mad.lo.s32 	%r11, %r99, 27, %r8;
	mad.lo.s32 	%r12, %r99, 216, %r9;
	@%p2 bra 	$L__BB0_3;
	mul.wide.u32 	%rd6, %r11, 8;
	add.s64 	%rd7, %rd1, %rd6;
	ld.global.f64 	%fd1, [%rd7];
	st.shared.f64 	[%r12], %fd1;
	ld.global.f64 	%fd2, [%rd7+72];
	st.shared.f64 	[%r12+72], %fd2;
	ld.global.f64 	%fd3, [%rd7+144];
	st.shared.f64 	[%r12+144], %fd3;
$L__BB0_3:
	@%p2 bra 	$L__BB0_5;
	add.s32 	%r56, %r11, 27;
	mul.wide.u32 	%rd8, %r56, 8;
	add.s64 	%rd9, %rd1, %rd8;
	ld.global.f64 	%fd4, [%rd9];
	st.shared.f64 	[%r12+216], %fd4;
	ld.global.f64 	%fd5, [%rd9+72];
	st.shared.f64 	[%r12+288], %fd5;
	ld.global.f64 	%fd6, [%rd9+144];
	st.shared.f64 	[%r12+360], %fd6;
$L__BB0_5:
	@%p2 bra 	$L__BB0_7;
	add.s32 	%r57, %r11, 54;
	mul.wide.u32 	%rd10, %r57, 8;
	add.s64 	%rd11, %rd1, %rd10;
	ld.global.f64 	%fd7, [%rd11];
	st.shared.f64 	[%r12+432], %fd7;
	ld.global.f64 	%fd8, [%rd11+72];
	st.shared.f64 	[%r12+504], %fd8;
	ld.global.f64 	%fd9, [%rd11+144];
	st.shared.f64 	[%r12+576], %fd9;
$L__BB0_7:
	@%p2 bra 	$L__BB0_9;
	add.s32 	%r58, %r11, 81;
	mul.wide.u32 	%rd12, %r58, 8;
	add.s64 	%rd13, %rd1, %rd12;
	ld.global.f64 	%fd10, [%rd13];
	st.shared.f64 	[%r12+648], %fd10;
	ld.global.f64 	%fd11, [%rd13+72];
	st.shared.f64 	[%r12+720], %fd11;
	ld.global.f64 	%fd12, [%rd13+144];
	st.shared.f64 	[%r12+792], %fd12;
$L__BB0_9:
	@%p2 bra 	$L__BB0_11;
	add.s32 	%r59, %r11, 108;
	mul.wide.u32 	%rd14, %r59, 8;
	add.s64 	%rd15, %rd1, %rd14;
	ld.global.f64 	%fd13, [%rd15];
	st.shared.f64 	[%r12+864], %fd13;
	ld.global.f64 	%fd14, [%rd15+72];
	st.shared.f64 	[%r12+936], %fd14;
	ld.global.f64 	%fd15, [%rd15+144];
	st.shared.f64 	[%r12+1008], %fd15;
$L__BB0_11:
	@%p2 bra 	$L__BB0_13;
	add.s32 	%r60, %r11, 135;
	mul.wide.u32 	%rd16, %r60, 8;
	add.s64 	%rd17, %rd1, %rd16;
	ld.global.f64 	%fd16, [%rd17];
	st.shared.f64 	[%r12+1080], %fd16;
	ld.global.f64 	%fd17, [%rd17+72];
	st.shared.f64 	[%r12+1152], %fd17;
	ld.global.f64 	%fd18, [%rd17+144];
	st.shared.f64 	[%r12+1224], %fd18;
$L__BB0_13:
	@%p2 bra 	$L__BB0_15;
	add.s32 	%r61, %r11, 162;
	mul.wide.u32 	%rd18, %r61, 8;
	add.s64 	%rd19, %rd1, %rd18;
	ld.global.f64 	%fd19, [%rd19];
	st.shared.f64 	[%r12+1296], %fd19;
	ld.global.f64 	%fd20, [%rd19+72];
	st.shared.f64 	[%r12+1368], %fd20;
	ld.global.f64 	%fd21, [%rd19+144];
	st.shared.f64 	[%r12+1440], %fd21;
$L__BB0_15:
	@%p2 bra 	$L__BB0_17;
	add.s32 	%r62, %r11, 189;
	mul.wide.u32 	%rd20, %r62, 8;
	add.s64 	%rd21, %rd1, %rd20;
	ld.global.f64 	%fd22, [%rd21];
	st.shared.f64 	[%r12+1512], %fd22;
	ld.global.f64 	%fd23, [%rd21+72];
	st.shared.f64 	[%r12+1584], %fd23;
	ld.global.f64 	%fd24, [%rd21+144];
	st.shared.f64 	[%r12+1656], %fd24;
$L__BB0_17:
	add.s32 	%r99, %r99, 8;
	setp.ne.s32 	%p10, %r99, 64;
	@%p10 bra 	$L__BB0_1;
	bar.sync 	0;
	setp.gt.s32 	%p11, %r4, 1023;
	setp.gt.u32 	%p12, %r7, 1023;
	or.pred  	%p13, %p11, %p12;
	@%p13 bra 	$L__BB0_45;
	setp.gt.u32 	%p14, %r6, 17;
	add.s32 	%r14, %r2, -1;
	add.s32 	%r15, %r5, -1;
	@%p14 bra 	$L__BB0_44;
	mov.u32 	%r100, %r6;
$L__BB0_21:
	setp.gt.u32 	%p15, %r50, 17;
	@%p15 bra 	$L__BB0_27;
	add.s32 	%r17, %r14, %r100;
	mov.u32 	%r64, _ZZ24convolution_tiled_kernelPdS_S_E12shared_input;
	mad.lo.s32 	%r18, %r100, 144, %r64;
	mul.lo.s32 	%r19, %r17, 1026;
	mov.u32 	%r101, %r50;
$L__BB0_23:
	add.s32 	%r21, %r15, %r101;
	max.u32 	%r66, %r17, %r21;
	setp.gt.u32 	%p16, %r66, 1025;
	@%p16 bra 	$L__BB0_25;
	add.s32 	%r69, %r19, %r21;
	mul.wide.u32 	%rd23, %r69, 8;
	add.s64 	%rd24, %rd2, %rd23;
	ld.global.f64 	%fd25, [%rd24];
	shl.b32 	%r70, %r101, 3;
	add.s32 	%r71, %r18, %r70;
	st.shared.f64 	[%r71], %fd25;
	bra.uni 	$L__BB0_26;
$L__BB0_25:
	shl.b32 	%r67, %r101, 3;
	add.s32 	%r68, %r18, %r67;
	mov.b64 	%rd22, 0;
	st.shared.u64 	[%r68], %rd22;
$L__BB0_26:
	add.s32 	%r22, %r101, 16;
	setp.lt.u32 	%p17, %r101, 2;
	mov.u32 	%r101, %r22;
	@%p17 bra 	$L__BB0_23;
$L__BB0_27:
	add.s32 	%r23, %r100, 16;
	setp.lt.u32 	%p18, %r100, 2;
	mov.u32 	%r100, %r23;
	@%p18 bra 	$L__BB0_21;
	mov.u32 	%r72, _ZZ24convolution_tiled_kernelPdS_S_E12shared_input;
	mov.u32 	%r102, %r6;
$L__BB0_29:
	setp.gt.u32 	%p19, %r50, 17;
	@%p19 bra 	$L__BB0_35;
	add.s32 	%r25, %r14, %r102;
	mad.lo.s32 	%r73, %r102, 144, %r72;
	add.s32 	%r26, %r73, 2592;
	mul.lo.s32 	%r27, %r25, 1026;
	mov.u32 	%r103, %r50;
$L__BB0_31:
	add.s32 	%r29, %r15, %r103;
	max.u32 	%r75, %r25, %r29;
	setp.lt.u32 	%p20, %r75, 1026;
	@%p20 bra 	$L__BB0_33;
	shl.b32 	%r76, %r103, 3;
	add.s32 	%r77, %r26, %r76;
	mov.b64 	%rd25, 0;
	st.shared.u64 	[%r77], %rd25;
	bra.uni 	$L__BB0_34;
$L__BB0_33:
	add.s32 	%r78, %r27, %r29;
	mul.wide.u32 	%rd26, %r78, 8;
	add.s64 	%rd27, %rd2, %rd26;
	ld.global.f64 	%fd26, [%rd27+8421408];
	shl.b32 	%r79, %r103, 3;
	add.s32 	%r80, %r26, %r79;
	st.shared.f64 	[%r80], %fd26;
$L__BB0_34:
	add.s32 	%r30, %r103, 16;
	setp.lt.u32 	%p21, %r103, 2;
	mov.u32 	%r103, %r30;
	@%p21 bra 	$L__BB0_31;
$L__BB0_35:
	add.s32 	%r31, %r102, 16;
	setp.lt.u32 	%p22, %r102, 2;
	mov.u32 	%r102, %r31;
	@%p22 bra 	$L__BB0_29;
	add.s32 	%r32, %r50, -1027;
	add.s32 	%r83, %r55, %r72;
	add.s32 	%r33, %r83, 5184;
	add.s32 	%r35, %r50, %r5;
	mad.lo.s32 	%r34, %r1, 16416, %r35;
	mov.u32 	%r104, %r6;
$L__BB0_37:
	setp.gt.u32 	%p23, %r50, 17;
	@%p23 bra 	$L__BB0_43;
	add.s32 	%r37, %r14, %r104;
	mad.lo.s32 	%r107, %r104, 144, %r33;
	mad.lo.s32 	%r106, %r104, 1026, %r34;
	mov.u32 	%r105, %r35;
	mov.u32 	%r108, %r32;
$L__BB0_39:
	add.s32 	%r84, %r105, -1;
	max.u32 	%r85, %r37, %r84;
	setp.lt.u32 	%p24, %r85, 1026;
	@%p24 bra 	$L__BB0_41;
	mov.b64 	%rd28, 0;
	st.shared.u64 	[%r107], %rd28;
	bra.uni 	$L__BB0_42;
$L__BB0_41:
	add.s32 	%r86, %r106, -1027;
	mul.wide.u32 	%rd29, %r86, 8;
	add.s64 	%rd30, %rd2, %rd29;
	ld.global.f64 	%fd27, [%rd30+16842816];
	st.shared.f64 	[%r107], %fd27;
$L__BB0_42:
	add.s32 	%r44, %r108, 16;
	add.s32 	%r87, %r108, 1027;
	add.s32 	%r107, %r107, 128;
	add.s32 	%r106, %r106, 16;
	add.s32 	%r105, %r105, 16;
	setp.lt.u32 	%p25, %r87, 2;
	mov.u32 	%r108, %r44;
	@%p25 bra 	$L__BB0_39;
$L__BB0_43:
	add.s32 	%r48, %r104, 16;
	setp.lt.u32 	%p26, %r104, 2;
	mov.u32 	%r104, %r48;
	@%p26 bra 	$L__BB0_37;
$L__BB0_44:
	mov.u32 	%r88, %ctaid.z;
	bar.sync 	0;
	mad.lo.s32 	%r90, %r88, 216, %r53;
	shl.b32 	%r91, %r6, 3;
	mov.u32 	%r92, _ZZ24convolution_tiled_kernelPdS_S_E12shared_input;
	add.s32 	%r93, %r92, %r91;
	ld.shared.f64 	%fd28, [%r90+64];
	mad.lo.s32 	%r94, %r50, 144, %r93;
	ld.shared.f64 	%fd29, [%r94];
	fma.rn.f64 	%fd30, %fd28, %fd29, 0d0000000000000000;
	ld.shared.f64 	%fd31, [%r90+56];
	ld.shared.f64 	%fd32, [%r94+144];
	fma.rn.f64 	%fd33, %fd31, %fd32, %fd30;
	ld.shared.f64 	%fd34, [%r90+48];
	ld.shared.f64 	%fd35, [%r94+288];
	fma.rn.f64 	%fd36, %fd34, %fd35, %fd33;
	ld.shared.f64 	%fd37, [%r90+40];
	ld.shared.f64 	%fd38, [%r94+8];
	fma.rn.f64 	%fd39, %fd37, %fd38, %fd36;
	ld.shared.f64 	%fd40, [%r90+32];
	ld.shared.f64 	%fd41, [%r94+152];
	fma.rn.f64 	%fd42, %fd40, %fd41, %fd39;
	ld.shared.f64 	%fd43, [%r90+24];
	ld.shared.f64 	%fd44, [%r94+296];
	fma.rn.f64 	%fd45, %fd43, %fd44, %fd42;
	ld.shared.f64 	%fd46, [%r90+16];
	ld.shared.f64 	%fd47, [%r94+16];
	fma.rn.f64 	%fd48, %fd46, %fd47, %fd45;
	ld.shared.f64 	%fd49, [%r90+8];
	ld.shared.f64 	%fd50, [%r94+160];
	fma.rn.f64 	%fd51, %fd49, %fd50, %fd48;
	ld.shared.f64 	%fd52, [%r90];
	ld.shared.f64 	%fd53, [%r94+304];
	fma.rn.f64 	%fd54, %fd52, %fd53, %fd51;
	ld.shared.f64 	%fd55, [%r90+136];
	ld.shared.f64 	%fd56, [%r94+2592];
	fma.rn.f64 	%fd57, %fd55, %fd56, %fd54;
	ld.shared.f64 	%fd58, [%r90+128];
	ld.shared.f64 	%fd59, [%r94+2736];
	fma.rn.f64 	%fd60, %fd58, %fd59, %fd57;
	ld.shared.f64 	%fd61, [%r90+120];
	ld.shared.f64 	%fd62, [%r94+2880];
	fma.rn.f64 	%fd63, %fd61, %fd62, %fd60;
	ld.shared.f64 	%fd64, [%r90+112];
	ld.shared.f64 	%fd65, [%r94+2600];
	fma.rn.f64 	%fd66, %fd64, %fd65, %fd63;
	ld.shared.f64 	%fd67, [%r90+104];
	ld.shared.f64 	%fd68, [%r94+2744];
	fma.rn.f64 	%fd69, %fd67, %fd68, %fd66;
	ld.shared.f64 	%fd70, [%r90+96];
	ld.shared.f64 	%fd71, [%r94+2888];
	fma.rn.f64 	%fd72, %fd70, %fd71, %fd69;
	ld.shared.f64 	%fd73, [%r90+88];
	ld.shared.f64 	%fd74, [%r94+2608];
	fma.rn.f64 	%fd75, %fd73, %fd74, %fd72;
	ld.shared.f64 	%fd76, [%r90+80];
	ld.shared.f64 	%fd77, [%r94+2752];
	fma.rn.f64 	%fd78, %fd76, %fd77, %fd75;
	ld.shared.f64 	%fd79, [%r90+72];
	ld.shared.f64 	%fd80, [%r94+2896];
	fma.rn.f64 	%fd81, %fd79, %fd80, %fd78;
	ld.shared.f64 	%fd82, [%r90+208];
	ld.shared.f64 	%fd83, [%r94+5184];
	fma.rn.f64 	%fd84, %fd82, %fd83, %fd81;
	ld.shared.f64 	%fd85, [%r90+200];
	ld.shared.f64 	%fd86, [%r94+5328];
	fma.rn.f64 	%fd87, %fd85, %fd86, %fd84;
	ld.shared.f64 	%fd88, [%r90+192];
	ld.shared.f64 	%fd89, [%r94+5472];
	fma.rn.f64 	%fd90, %fd88, %fd89, %fd87;
	ld.shared.f64 	%fd91, [%r90+184];
	ld.shared.f64 	%fd92, [%r94+5192];
	fma.rn.f64 	%fd93, %fd91, %fd92, %fd90;
	ld.shared.f64 	%fd94, [%r90+176];
	ld.shared.f64 	%fd95, [%r94+5336];
	fma.rn.f64 	%fd96, %fd94, %fd95, %fd93;
	ld.shared.f64 	%fd97, [%r90+168];
	ld.shared.f64 	%fd98, [%r94+5480];
	fma.rn.f64 	%fd99, %fd97, %fd98, %fd96;
	ld.shared.f64 	%fd100, [%r90+160];
	ld.shared.f64 	%fd101, [%r94+5200];
	fma.rn.f64 	%fd102, %fd100, %fd101, %fd99;
	ld.shared.f64 	%fd103, [%r90+152];
	ld.shared.f64 	%fd104, [%r94+5344];
	fma.rn.f64 	%fd105, %fd103, %fd104, %fd102;
	ld.shared.f64 	%fd106, [%r90+144];
	ld.shared.f64 	%fd107, [%r94+5488];
	fma.rn.f64 	%fd108, %fd106, %fd107, %fd105;
	shl.b32 	%r95, %r88, 20;
	shl.b32 	%r96, %r4, 10;
	add.s32 	%r97, %r7, %r95;
	add.s32 	%r98, %r97, %r96;
	cvta.to.global.u64 	%rd31, %rd3;
	mul.wide.s32 	%rd32, %r98, 8;
	add.s64 	%rd33, %rd31, %rd32;
	st.global.f64 	[%rd33], %fd108;
$L__BB0_45:
	ret;

}


// ===== COMPILED SASS (sm_100) =====

	.target	sm_100

	.elftype	@"ET_EXEC"


//--------------------- .note.nv.tkinfo           --------------------------
	.section	.note.nv.tkinfo,"",@"SHT_NOTE"
	.sectionflags	@"SHF_NOTE_NV_TKINFO"
	.tkinfo
        /*0018*/ 	.word	0x00000002
        /*0030*/ 	.string	""
        /*0030*/ 	.string	"ptxas"
        /*0030*/ 	.string	"Cuda compilation tools, release 13.0, V13.0.88"
        /*0030*/ 	.string	"Build cuda_13.0.r13.0/compiler.36424714_0"
        /*0030*/ 	.string	"-arch sm_100 -m 64 "



//--------------------- .note.nv.cuinfo           --------------------------
	.section	.note.nv.cuinfo,"",@"SHT_NOTE"
	.sectionflags	@"SHF_NOTE_NV_CUINFO"
        /*0018*/ 	.short	0x0002
        /*001a*/ 	.short	0x0064
        /*001c*/ 	.short	0x0082
	.zero		2


//--------------------- .nv.info                  --------------------------
	.section	.nv.info,"",@"SHT_CUDA_INFO"
	.align	4


	//----- nvinfo : EIATTR_REGCOUNT
	.align		4
        /*0000*/ 	.byte	0x04, 0x2f
        /*0002*/ 	.short	(.L_1 - .L_0)
	.align		4
.L_0:
        /*0004*/ 	.word	index@(_Z24convolution_tiled_kernelPdS_S_)
        /*0008*/ 	.word	0x00000020


	//----- nvinfo : EIATTR_FRAME_SIZE
	.align		4
.L_1:
        /*000c*/ 	.byte	0x04, 0x11
        /*000e*/ 	.short	(.L_3 - .L_2)
	.align		4
.L_2:
        /*0010*/ 	.word	index@(_Z24convolution_tiled_kernelPdS_S_)
        /*0014*/ 	.word	0x00000000


	//----- nvinfo : EIATTR_MIN_STACK_SIZE
	.align		4
.L_3:
        /*0018*/ 	.byte	0x04, 0x12
        /*001a*/ 	.short	(.L_5 - .L_4)
	.align		4
.L_4:
        /*001c*/ 	.word	index@(_Z24convolution_tiled_kernelPdS_S_)
        /*0020*/ 	.word	0x00000000
.L_5:


//--------------------- .nv.compat                --------------------------
	.section	.nv.compat,"",@"SHT_CUDA_COMPAT_INFO"
	.align	4
        /*0000*/ 	.byte	0x02, 0x09, 0x00, 0x00, 0x02, 0x02, 0x01, 0x00, 0x02, 0x05, 0x05, 0x00, 0x03, 0x07, 0x01, 0x01
        /*0010*/ 	.byte	0x02, 0x03, 0x00, 0x00, 0x02, 0x06, 0x01, 0x00, 0x04, 0x0b, 0x08, 0x00, 0x01, 0x00, 0x00, 0x00
        /*0020*/ 	.byte	0x00, 0x00, 0x00, 0x00


//--------------------- .nv.info._Z24convolution_tiled_kernelPdS_S_ --------------------------
	.section	.nv.info._Z24convolution_tiled_kernelPdS_S_,"",@"SHT_CUDA_INFO"
	.sectionflags	@""
	.align	4


	//----- nvinfo : EIATTR_CUDA_API_VERSION
	.align		4
        /*0000*/ 	.byte	0x04, 0x37
        /*0002*/ 	.short	(.L_7 - .L_6)
.L_6:
        /*0004*/ 	.word	0x00000082


	//----- nvinfo : EIATTR_KPARAM_INFO
	.align		4
.L_7:
        /*0008*/ 	.byte	0x04, 0x17
        /*000a*/ 	.short	(.L_9 - .L_8)
.L_8:
        /*000c*/ 	.word	0x00000000
        /*0010*/ 	.short	0x0002
        /*0012*/ 	.short	0x0010
        /*0014*/ 	.byte	0x00, 0xf5, 0x21, 0x00


	//----- nvinfo : EIATTR_KPARAM_INFO
	.align		4
.L_9:
        /*0018*/ 	.byte	0x04, 0x17
        /*001a*/ 	.short	(.L_11 - .L_10)
.L_10:
        /*001c*/ 	.word	0x00000000
        /*0020*/ 	.short	0x0001
        /*0022*/ 	.short	0x0008
        /*0024*/ 	.byte	0x00, 0xf5, 0x21, 0x00


	//----- nvinfo : EIATTR_KPARAM_INFO
	.align		4
.L_11:
        /*0028*/ 	.byte	0x04, 0x17
        /*002a*/ 	.short	(.L_13 - .L_12)
.L_12:
        /*002c*/ 	.word	0x00000000
        /*0030*/ 	.short	0x0000
        /*0032*/ 	.short	0x0000
        /*0034*/ 	.byte	0x00, 0xf5, 0x21, 0x00


	//----- nvinfo : EIATTR_SPARSE_MMA_MASK
	.align		4
.L_13:
        /*0038*/ 	.byte	0x03, 0x50
        /*003a*/ 	.short	0x0000


	//----- nvinfo : EIATTR_MAXREG_COUNT
	.align		4
        /*003c*/ 	.byte	0x03, 0x1b
        /*003e*/ 	.short	0x00ff


	//----- nvinfo : EIATTR_NUM_BARRIERS
	.align		4
        /*0040*/ 	.byte	0x02, 0x4c
        /*0042*/ 	.byte	0x01
	.zero		1


	//----- nvinfo : EIATTR_MERCURY_ISA_VERSION
	.align		4
        /*0044*/ 	.byte	0x03, 0x5f
        /*0046*/ 	.short	0x0101


	//----- nvinfo : EIATTR_VRC_CTA_INIT_COUNT
	.align		4
        /*0048*/ 	.byte	0x02, 0x4a
	.zero		1
	.zero		1


	//----- nvinfo : EIATTR_EXIT_INSTR_OFFSETS
	.align		4
        /*004c*/ 	.byte	0x04, 0x1c
        /*004e*/ 	.short	(.L_15 - .L_14)


	//   ....[0]....
.L_14:
        /*0050*/ 	.word	0x000006a0


	//   ....[1]....
        /*0054*/ 	.word	0x000013a0


	//----- nvinfo : EIATTR_CRS_STACK_SIZE
	.align		4
.L_15:
        /*0058*/ 	.byte	0x04, 0x1e
        /*005a*/ 	.short	(.L_17 - .L_16)
.L_16:
        /*005c*/ 	.word	0x00000000


	//----- nvinfo : EIATTR_CBANK_PARAM_SIZE
	.align		4
.L_17:
        /*0060*/ 	.byte	0x03, 0x19
        /*0062*/ 	.short	0x0018


	//----- nvinfo : EIATTR_PARAM_CBANK
	.align		4
        /*0064*/ 	.byte	0x04, 0x0a
        /*0066*/ 	.short	(.L_19 - .L_18)
	.align		4
.L_18:
        /*0068*/ 	.word	index@(.nv.constant0._Z24convolution_tiled_kernelPdS_S_)
        /*006c*/ 	.short	0x0380
        /*006e*/ 	.short	0x0018


	//----- nvinfo : EIATTR_SW_WAR
	.align		4
.L_19:
        /*0070*/ 	.byte	0x04, 0x36
        /*0072*/ 	.short	(.L_21 - .L_20)
.L_20:
        /*0074*/ 	.word	0x00000008
.L_21:


//--------------------- .nv.callgraph             --------------------------
	.section	.nv.callgraph,"",@"SHT_CUDA_CALLGRAPH"
	.align	4
	.sectionentsize	8
	.align		4
        /*0000*/ 	.word	0x00000000
	.align		4
        /*0004*/ 	.word	0xffffffff
	.align		4
        /*0008*/ 	.word	0x00000000
	.align		4
        /*000c*/ 	.word	0xfffffffe
	.align		4
        /*0010*/ 	.word	0x00000000
	.align		4
        /*0014*/ 	.word	0xfffffffd
	.align		4
        /*0018*/ 	.word	0x00000000
	.align		4
        /*001c*/ 	.word	0xfffffffc


//--------------------- .text._Z24convolution_tiled_kernelPdS_S_ --------------------------
	.section	.text._Z24convolution_tiled_kernelPdS_S_,"ax",@progbits
	.align	128
        .global         _Z24convolution_tiled_kernelPdS_S_
        .type           _Z24convolution_tiled_kernelPdS_S_,@function
        .size           _Z24convolution_tiled_kernelPdS_S_,(.L_x_32 - _Z24convolution_tiled_kernelPdS_S_)
        .other          _Z24convolution_tiled_kernelPdS_S_,@"STO_CUDA_ENTRY STV_DEFAULT"
_Z24convolution_tiled_kernelPdS_S_:
.text._Z24convolution_tiled_kernelPdS_S_:
[----:B------:R-:W-:Y:S01]  /*0000*/  LDC R1, c[0x0][0x37c] ;  /* 0x0000df00ff017b82 */ /* 0x000fe20000000800 */
[----:B------:R-:W0:Y:S07]  /*0010*/  S2R R7, SR_CgaCtaId ;  /* 0x0000000000077919 */ /* 0x000e2e0000008800 */
[----:B------:R-:W1:Y:S01]  /*0020*/  LDC.64 R8, c[0x0][0x388] ;  /* 0x0000e200ff087b82 */ /* 0x000e620000000a00 */
[----:B------:R-:W-:Y:S01]  /*0030*/  MOV R4, 0x400 ;  /* 0x0000040000047802 */ /* 0x000fe20000000f00 */
[----:B------:R-:W2:Y:S01]  /*0040*/  LDCU.64 UR6, c[0x0][0x358] ;  /* 0x00006b00ff0677ac */ /* 0x000ea20008000a00 */
[----:B------:R-:W3:Y:S03]  /*0050*/  S2R R0, SR_TID.X ;  /* 0x0000000000007919 */ /* 0x000ee60000002100 */
[----:B------:R-:W-:Y:S01]  /*0060*/  VIADD R4, R4, 0x1e60 ;  /* 0x00001e6004047836 */ /* 0x000fe20000000000 */
[----:B------:R-:W3:Y:S01]  /*0070*/  S2R R3, SR_TID.Y ;  /* 0x0000000000037919 */ /* 0x000ee20000002200 */
[----:B------:R-:W4:Y:S01]  /*0080*/  S2R R5, SR_CTAID.X ;  /* 0x0000000000057919 */ /* 0x000f220000002500 */
[----:B------:R-:W5:Y:S02]  /*0090*/  S2R R2, SR_CTAID.Y ;  /* 0x0000000000027919 */ /* 0x000f640000002600 */
[----:B0-----:R-:W-:-:S02]  /*00a0*/  LEA R4, R7, R4, 0x18 ;  /* 0x0000000407047211 */ /* 0x001fc400078ec0ff */
[----:B---3--:R-:W-:-:S03]  /*00b0*/  VIMNMX.U32 R6, PT, PT, R0, R3, !PT ;  /* 0x0000000300067248 */ /* 0x008fc60007fe0000 */
[C---:B------:R-:W-:Y:S02]  /*00c0*/  IMAD R27, R3.reuse, 0x18, R4 ;  /* 0x00000018031b7824 */ /* 0x040fe400078e0204 */
[----:B------:R-:W-:Y:S01]  /*00d0*/  IMAD R25, R3, 0x3, R0 ;  /* 0x0000000303197824 */ /* 0x000fe200078e0200 */
[----:B------:R-:W-:Y:S01]  /*00e0*/  ISETP.GE.U32.AND P0, PT, R6, 0x3, PT ;  /* 0x000000030600780c */ /* 0x000fe20003f06070 */
[----:B------:R-:W-:Y:S01]  /*00f0*/  IMAD.MOV.U32 R6, RZ, RZ, RZ ;  /* 0x000000ffff067224 */ /* 0x000fe200078e00ff */
[----:B----4-:R-:W-:Y:S01]  /*0100*/  LEA R7, R5, R0, 0x4 ;  /* 0x0000000005077211 */ /* 0x010fe200078e20ff */
[----:B------:R-:W-:Y:S02]  /*0110*/  IMAD R27, R0, 0x8, R27 ;  /* 0x00000008001b7824 */ /* 0x000fe400078e021b */
[----:B-12--5:R-:W-:-:S08]  /*0120*/  IMAD R24, R2, 0x10, R3 ;  /* 0x0000001002187824 */ /* 0x026fd000078e0203 */
.L_x_9:
[C---:B------:R-:W-:Y:S01]  /*0130*/  IMAD R29, R6.reuse, 0x1b, R25 ;  /* 0x0000001b061d7824 */ /* 0x040fe200078e0219 */
[----:B------:R-:W-:Y:S01]  /*0140*/  BSSY.RECONVERGENT B0, `(.L_x_0) ;  /* 0x0000014000007945 */ /* 0x000fe20003800200 */
[C---:B012---:R-:W-:Y:S01]  /*0150*/  IMAD R26, R6.reuse, 0xd8, R27 ;  /* 0x000000d8061a7824 */ /* 0x047fe200078e021b */
[----:B------:R-:W-:-:S04]  /*0160*/  IADD3 R6, PT, PT, R6, 0x8, RZ ;  /* 0x0000000806067810 */ /* 0x000fc80007ffe0ff */
[----:B------:R-:W-:Y:S01]  /*0170*/  ISETP.NE.AND P1, PT, R6, 0x40, PT ;  /* 0x000000400600780c */ /* 0x000fe20003f25270 */
[----:B------:R-:W-:-:S12]  /*0180*/  @P0 BRA `(.L_x_1) ;  /* 0x00000000003c0947 */ /* 0x000fd80003800000 */
[C---:B------:R-:W-:Y:S02]  /*0190*/  VIADD R21, R29.reuse, 0x1b ;  /* 0x0000001b1d157836 */ /* 0x040fe40000000000 */
[----:B------:R-:W-:-:S04]  /*01a0*/  IMAD.WIDE.U32 R14, R29, 0x8, R8 ;  /* 0x000000081d0e7825 */ /* 0x000fc800078e0008 */
[----:B------:R-:W-:Y:S01]  /*01b0*/  IMAD.WIDE.U32 R20, R21, 0x8, R8 ;  /* 0x0000000815147825 */ /* 0x000fe200078e0008 */
[----:B------:R-:W2:Y:S04]  /*01c0*/  LDG.E.64 R18, desc[UR6][R14.64] ;  /* 0x000000060e127981 */ /* 0x000ea8000c1e1b00 */
[----:B------:R-:W3:Y:S04]  /*01d0*/  LDG.E.64 R16, desc[UR6][R14.64+0x48] ;  /* 0x000048060e107981 */ /* 0x000ee8000c1e1b00 */
[----:B------:R-:W4:Y:S04]  /*01e0*/  LDG.E.64 R12, desc[UR6][R20.64] ;  /* 0x00000006140c7981 */ /* 0x000f28000c1e1b00 */
[----:B------:R-:W5:Y:S04]  /*01f0*/  LDG.E.64 R10, desc[UR6][R20.64+0x48] ;  /* 0x00004806140a7981 */ /* 0x000f68000c1e1b00 */
[----:B------:R-:W5:Y:S04]  /*0200*/  LDG.E.64 R14, desc[UR6][R14.64+0x90] ;  /* 0x000090060e0e7981 */ /* 0x000f68000c1e1b00 */
[----:B------:R-:W5:Y:S04]  /*0210*/  LDG.E.64 R22, desc[UR6][R20.64+0x90] ;  /* 0x0000900614167981 */ /* 0x000f68000c1e1b00 */
[----:B--2---:R0:W-:Y:S04]  /*0220*/  STS.64 [R26], R18 ;  /* 0x000000121a007388 */ /* 0x0041e80000000a00 */
[----:B---3--:R0:W-:Y:S04]  /*0230*/  STS.64 [R26+0x48], R16 ;  /* 0x000048101a007388 */ /* 0x0081e80000000a00 */
[----:B----4-:R0:W-:Y:S04]  /*0240*/  STS.64 [R26+0xd8], R12 ;  /* 0x0000d80c1a007388 */ /* 0x0101e80000000a00 */
[----:B-----5:R0:W-:Y:S04]  /*0250*/  STS.64 [R26+0x120], R10 ;  /* 0x0001200a1a007388 */ /* 0x0201e80000000a00 */
[----:B------:R0:W-:Y:S04]  /*0260*/  STS.64 [R26+0x90], R14 ;  /* 0x0000900e1a007388 */ /* 0x0001e80000000a00 */
[----:B------:R0:W-:Y:S02]  /*0270*/  STS.64 [R26+0x168], R22 ;  /* 0x000168161a007388 */ /* 0x0001e40000000a00 */
.L_x_1:
[----:B------:R-:W-:Y:S05]  /*0280*/  BSYNC.RECONVERGENT B0 ;  /* 0x0000000000007941 */ /* 0x000fea0003800200 */
.L_x_0:
[----:B------:R-:W-:Y:S04]  /*0290*/  BSSY.RECONVERGENT B1, `(.L_x_2) ;  /* 0x000003b000017945 */ /* 0x000fe80003800200 */
[----:B------:R-:W-:Y:S04]  /*02a0*/  BSSY.RELIABLE B0, `(.L_x_3) ;  /* 0x0000031000007945 */ /* 0x000fe80003800100 */
[----:B------:R-:W-:Y:S05]  /*02b0*/  @P0 BRA `(.L_x_4) ;  /* 0x0000000000440947 */ /* 0x000fea0003800000 */
[----:B0-----:R-:W-:-:S04]  /*02c0*/  VIADD R17, R29, 0x36 ;  /* 0x000000361d117836 */ /* 0x001fc80000000000 */
[----:B------:R-:W-:-:S05]  /*02d0*/  IMAD.WIDE.U32 R16, R17, 0x8, R8 ;  /* 0x0000000811107825 */ /* 0x000fca00078e0008 */
[----:B------:R-:W2:Y:S04]  /*02e0*/  LDG.E.64 R14, desc[UR6][R16.64] ;  /* 0x00000006100e7981 */ /* 0x000ea8000c1e1b00 */
[----:B------:R-:W3:Y:S04]  /*02f0*/  LDG.E.64 R12, desc[UR6][R16.64+0x48] ;  /* 0x00004806100c7981 */ /* 0x000ee8000c1e1b00 */
[----:B------:R-:W4:Y:S04]  /*0300*/  LDG.E.64 R10, desc[UR6][R16.64+0x90] ;  /* 0x00009006100a7981 */ /* 0x000f28000c1e1b00 */
[----:B--2---:R0:W-:Y:S04]  /*0310*/  STS.64 [R26+0x1b0], R14 ;  /* 0x0001b00e1a007388 */ /* 0x0041e80000000a00 */
[----:B---3--:R0:W-:Y:S04]  /*0320*/  STS.64 [R26+0x1f8], R12 ;  /* 0x0001f80c1a007388 */ /* 0x0081e80000000a00 */
[----:B----4-:R0:W-:Y:S01]  /*0330*/  STS.64 [R26+0x240], R10 ;  /* 0x0002400a1a007388 */ /* 0x0101e20000000a00 */
[----:B------:R-:W-:Y:S05]  /*0340*/  @P0 BRA `(.L_x_5) ;  /* 0x0000000000440947 */ /* 0x000fea0003800000 */
[----:B------:R-:W-:-:S05]  /*0350*/  IADD3 R17, PT, PT, R29, 0x51, RZ ;  /* 0x000000511d117810 */ /* 0x000fca0007ffe0ff */
[----:B------:R-:W-:-:S05]  /*0360*/  IMAD.WIDE.U32 R16, R17, 0x8, R8 ;  /* 0x0000000811107825 */ /* 0x000fca00078e0008 */
[----:B0-----:R-:W2:Y:S04]  /*0370*/  LDG.E.64 R14, desc[UR6][R16.64] ;  /* 0x00000006100e7981 */ /* 0x001ea8000c1e1b00 */
[----:B------:R-:W3:Y:S04]  /*0380*/  LDG.E.64 R12, desc[UR6][R16.64+0x48] ;  /* 0x00004806100c7981 */ /* 0x000ee8000c1e1b00 */
[----:B------:R-:W4:Y:S04]  /*0390*/  LDG.E.64 R10, desc[UR6][R16.64+0x90] ;  /* 0x00009006100a7981 */ /* 0x000f28000c1e1b00 */
[----:B--2---:R1:W-:Y:S04]  /*03a0*/  STS.64 [R26+0x288], R14 ;  /* 0x0002880e1a007388 */ /* 0x0043e80000000a00 */
[----:B---3--:R1:W-:Y:S04]  /*03b0*/  STS.64 [R26+0x2d0], R12 ;  /* 0x0002d00c1a007388 */ /* 0x0083e80000000a00 */
[----:B----4-:R1:W-:Y:S02]  /*03c0*/  STS.64 [R26+0x318], R10 ;  /* 0x0003180a1a007388 */ /* 0x0103e40000000a00 */
.L_x_4:
[----:B------:R-:W-:Y:S05]  /*03d0*/  @P0 BRA `(.L_x_6) ;  /* 0x0000000000440947 */ /* 0x000fea0003800000 */
[----:B0-----:R-:W-:-:S04]  /*03e0*/  VIADD R17, R29, 0x6c ;  /* 0x0000006c1d117836 */ /* 0x001fc80000000000 */
[----:B------:R-:W-:-:S05]  /*03f0*/  IMAD.WIDE.U32 R16, R17, 0x8, R8 ;  /* 0x0000000811107825 */ /* 0x000fca00078e0008 */
[----:B-1----:R-:W2:Y:S04]  /*0400*/  LDG.E.64 R14, desc[UR6][R16.64] ;  /* 0x00000006100e7981 */ /* 0x002ea8000c1e1b00 */
[----:B------:R-:W3:Y:S04]  /*0410*/  LDG.E.64 R12, desc[UR6][R16.64+0x48] ;  /* 0x00004806100c7981 */ /* 0x000ee8000c1e1b00 */
[----:B------:R-:W4:Y:S04]  /*0420*/  LDG.E.64 R10, desc[UR6][R16.64+0x90] ;  /* 0x00009006100a7981 */ /* 0x000f28000c1e1b00 */
[----:B--2---:R1:W-:Y:S04]  /*0430*/  STS.64 [R26+0x360], R14 ;  /* 0x0003600e1a007388 */ /* 0x0043e80000000a00 */
[----:B---3--:R1:W-:Y:S04]  /*0440*/  STS.64 [R26+0x3a8], R12 ;  /* 0x0003a80c1a007388 */ /* 0x0083e80000000a00 */
[----:B----4-:R1:W-:Y:S02]  /*0450*/  STS.64 [R26+0x3f0], R10 ;  /* 0x0003f00a1a007388 */ /* 0x0103e40000000a00 */
.L_x_5:
[----:B------:R-:W-:Y:S05]  /*0460*/  @P0 BRA `(.L_x_7) ;  /* 0x0000000000480947 */ /* 0x000fea0003800000 */
[----:B------:R-:W-:-:S04]  /*0470*/  VIADD R17, R29, 0x87 ;  /* 0x000000871d117836 */ /* 0x000fc80000000000 */
[----:B------:R-:W-:-:S05]  /*0480*/  IMAD.WIDE.U32 R16, R17, 0x8, R8 ;  /* 0x0000000811107825 */ /* 0x000fca00078e0008 */
[----:B01----:R-:W2:Y:S04]  /*0490*/  LDG.E.64 R14, desc[UR6][R16.64] ;  /* 0x00000006100e7981 */ /* 0x003ea8000c1e1b00 */
[----:B------:R-:W3:Y:S04]  /*04a0*/  LDG.E.64 R12, desc[UR6][R16.64+0x48] ;  /* 0x00004806100c7981 */ /* 0x000ee8000c1e1b00 */
[----:B------:R-:W4:Y:S04]  /*04b0*/  LDG.E.64 R10, desc[UR6][R16.64+0x90] ;  /* 0x00009006100a7981 */ /* 0x000f28000c1e1b00 */
[----:B--2---:R2:W-:Y:S04]  /*04c0*/  STS.64 [R26+0x438], R14 ;  /* 0x0004380e1a007388 */ /* 0x0045e80000000a00 */
[----:B---3--:R2:W-:Y:S04]  /*04d0*/  STS.64 [R26+0x480], R12 ;  /* 0x0004800c1a007388 */ /* 0x0085e80000000a00 */
[----:B----4-:R2:W-:Y:S02]  /*04e0*/  STS.64 [R26+0x4c8], R10 ;  /* 0x0004c80a1a007388 */ /* 0x0105e40000000a00 */
.L_x_6:
[----:B------:R-:W-:Y:S05]  /*04f0*/  @P0 BREAK.RELIABLE B0 ;  /* 0x0000000000000942 */ /* 0x000fea0003800100 */
[----:B------:R-:W-:Y:S05]  /*0500*/  @P0 BRA `(.L_x_8) ;  /* 0x00000000004c0947 */ /* 0x000fea0003800000 */
[----:B0-----:R-:W-:-:S05]  /*0510*/  IADD3 R17, PT, PT, R29, 0xa2, RZ ;  /* 0x000000a21d117810 */ /* 0x001fca0007ffe0ff */
[----:B------:R-:W-:-:S05]  /*0520*/  IMAD.WIDE.U32 R16, R17, 0x8, R8 ;  /* 0x0000000811107825 */ /* 0x000fca00078e0008 */
[----:B-12---:R-:W2:Y:S04]  /*0530*/  LDG.E.64 R14, desc[UR6][R16.64] ;  /* 0x00000006100e7981 */ /* 0x006ea8000c1e1b00 */
[----:B------:R-:W3:Y:S04]  /*0540*/  LDG.E.64 R12, desc[UR6][R16.64+0x48] ;  /* 0x00004806100c7981 */ /* 0x000ee8000c1e1b00 */
[----:B------:R-:W4:Y:S04]  /*0550*/  LDG.E.64 R10, desc[UR6][R16.64+0x90] ;  /* 0x00009006100a7981 */ /* 0x000f28000c1e1b00 */
[----:B--2---:R2:W-:Y:S04]  /*0560*/  STS.64 [R26+0x510], R14 ;  /* 0x0005100e1a007388 */ /* 0x0045e80000000a00 */
[----:B---3--:R2:W-:Y:S04]  /*0570*/  STS.64 [R26+0x558], R12 ;  /* 0x0005580c1a007388 */ /* 0x0085e80000000a00 */
[----:B----4-:R2:W-:Y:S02]  /*0580*/  STS.64 [R26+0x5a0], R10 ;  /* 0x0005a00a1a007388 */ /* 0x0105e40000000a00 */
.L_x_7:
[----:B------:R-:W-:Y:S05]  /*0590*/  @P0 BREAK.RELIABLE B0 ;  /* 0x0000000000000942 */ /* 0x000fea0003800100 */
[----:B------:R-:W-:Y:S05]  /*05a0*/  @P0 BRA `(.L_x_8) ;  /* 0x0000000000240947 */ /* 0x000fea0003800000 */
[----:B------:R-:W-:Y:S05]  /*05b0*/  BSYNC.RELIABLE B0 ;  /* 0x0000000000007941 */ /* 0x000fea0003800100 */
.L_x_3:
[----:B------:R-:W-:-:S04]  /*05c0*/  VIADD R17, R29, 0xbd ;  /* 0x000000bd1d117836 */ /* 0x000fc80000000000 */
[----:B------:R-:W-:-:S05]  /*05d0*/  IMAD.WIDE.U32 R16, R17, 0x8, R8 ;  /* 0x0000000811107825 */ /* 0x000fca00078e0008 */
[----:B012---:R-:W2:Y:S04]  /*05e0*/  LDG.E.64 R14, desc[UR6][R16.64] ;  /* 0x00000006100e7981 */ /* 0x007ea8000c1e1b00 */
[----:B------:R-:W3:Y:S04]  /*05f0*/  LDG.E.64 R10, desc[UR6][R16.64+0x48] ;  /* 0x00004806100a7981 */ /* 0x000ee8000c1e1b00 */
[----:B------:R-:W4:Y:S04]  /*0600*/  LDG.E.64 R12, desc[UR6][R16.64+0x90] ;  /* 0x00009006100c7981 */ /* 0x000f28000c1e1b00 */
[----:B--2---:R0:W-:Y:S04]  /*0610*/  STS.64 [R26+0x5e8], R14 ;  /* 0x0005e80e1a007388 */ /* 0x0041e80000000a00 */
[----:B---3--:R0:W-:Y:S04]  /*0620*/  STS.64 [R26+0x630], R10 ;  /* 0x0006300a1a007388 */ /* 0x0081e80000000a00 */
[----:B----4-:R0:W-:Y:S02]  /*0630*/  STS.64 [R26+0x678], R12 ;  /* 0x0006780c1a007388 */ /* 0x0101e40000000a00 */
.L_x_8:
[----:B------:R-:W-:Y:S05]  /*0640*/  BSYNC.RECONVERGENT B1 ;  /* 0x0000000000017941 */ /* 0x000fea0003800200 */
.L_x_2:
[----:B------:R-:W-:Y:S05]  /*0650*/  WARPSYNC.ALL ;  /* 0x0000000000007948 */ /* 0x000fea0003800000 */
[----:B------:R-:W-:Y:S05]  /*0660*/  @P1 BRA `(.L_x_9) ;  /* 0xfffffff800b01947 */ /* 0x000fea000383ffff */
[----:B------:R-:W-:Y:S01]  /*0670*/  BAR.SYNC.DEFER_BLOCKING 0x0 ;  /* 0x0000000000007b1d */ /* 0x000fe20000010000 */
[----:B------:R-:W-:-:S04]  /*0680*/  ISETP.GT.U32.AND P0, PT, R24, 0x3ff, PT ;  /* 0x000003ff1800780c */ /* 0x000fc80003f04070 */
[----:B------:R-:W-:-:S13]  /*0690*/  ISETP.GT.OR P0, PT, R7, 0x3ff, P0 ;  /* 0x000003ff0700780c */ /* 0x000fda0000704670 */
[----:B------:R-:W-:Y:S05]  /*06a0*/  @P0 EXIT ;  /* 0x000000000000094d */ /* 0x000fea0003800000 */
[----:B------:R-:W-:Y:S01]  /*06b0*/  ISETP.GT.U32.AND P0, PT, R3, 0x11, PT ;  /* 0x000000110300780c */ /* 0x000fe20003f04070 */
[----:B------:R-:W-:-:S12]  /*06c0*/  BSSY.RECONVERGENT B1, `(.L_x_10) ;  /* 0x000006f000017945 */ /* 0x000fd80003800200 */
[----:B------:R-:W-:Y:S05]  /*06d0*/  @P0 BRA `(.L_x_11) ;  /* 0x0000000400b40947 */ /* 0x000fea0003800000 */
[----:B------:R-:W-:Y:S01]  /*06e0*/  BSSY.RECONVERGENT B2, `(.L_x_12) ;  /* 0x0000023000027945 */ /* 0x000fe20003800200 */
[----:B------:R-:W-:Y:S01]  /*06f0*/  LEA R6, R5, 0xffffffff, 0x4 ;  /* 0xffffffff05067811 */ /* 0x000fe200078e20ff */
[----:B012---:R-:W-:Y:S01]  /*0700*/  IMAD.MOV.U32 R11, RZ, RZ, R3 ;  /* 0x000000ffff0b7224 */ /* 0x007fe200078e0003 */
[----:B------:R-:W-:-:S07]  /*0710*/  LEA R10, R2, 0xffffffff, 0x4 ;  /* 0xffffffff020a7811 */ /* 0x000fce00078e20ff */
.L_x_19:
[----:B------:R-:W-:Y:S01]  /*0720*/  ISETP.GT.U32.AND P0, PT, R0, 0x11, PT ;  /* 0x000000110000780c */ /* 0x000fe20003f04070 */
[----:B------:R-:W-:-:S12]  /*0730*/  BSSY.RECONVERGENT B3, `(.L_x_13) ;  /* 0x000001a000037945 */ /* 0x000fd80003800200 */
[----:B012---:R-:W-:Y:S05]  /*0740*/  @P0 BRA `(.L_x_14) ;  /* 0x0000000000600947 */ /* 0x007fea0003800000 */
[----:B------:R-:W0:Y:S01]  /*0750*/  S2R R13, SR_CgaCtaId ;  /* 0x00000000000d7919 */ /* 0x000e220000008800 */
[----:B------:R-:W1:Y:S01]  /*0760*/  LDC.64 R8, c[0x0][0x380] ;  /* 0x0000e000ff087b82 */ /* 0x000e620000000a00 */
[----:B------:R-:W-:Y:S01]  /*0770*/  MOV R12, 0x400 ;  /* 0x00000400000c7802 */ /* 0x000fe20000000f00 */
[----:B------:R-:W-:Y:S01]  /*0780*/  IMAD.MOV.U32 R15, RZ, RZ, R0 ;  /* 0x000000ffff0f7224 */ /* 0x000fe200078e0000 */
[----:B------:R-:W-:Y:S02]  /*0790*/  IADD3 R14, PT, PT, R6, R11, RZ ;  /* 0x0000000b060e7210 */ /* 0x000fe40007ffe0ff */
[----:B0-----:R-:W-:-:S05]  /*07a0*/  LEA R12, R13, R12, 0x18 ;  /* 0x0000000c0d0c7211 */ /* 0x001fca00078ec0ff */
[----:B------:R-:W-:-:S07]  /*07b0*/  IMAD R16, R11, 0x90, R12 ;  /* 0x000000900b107824 */ /* 0x000fce00078e020c */
.L_x_18:
[----:B0-----:R-:W-:Y:S01]  /*07c0*/  IADD3 R13, PT, PT, R10, R15, RZ ;  /* 0x0000000f0a0d7210 */ /* 0x001fe20007ffe0ff */
[----:B------:R-:W-:Y:S03]  /*07d0*/  BSSY.RECONVERGENT B4, `(.L_x_15) ;  /* 0x000000c000047945 */ /* 0x000fe60003800200 */
[----:B--2---:R-:W-:-:S04]  /*07e0*/  VIMNMX.U32 R12, PT, PT, R14, R13, !PT ;  /* 0x0000000d0e0c7248 */ /* 0x004fc80007fe0000 */
[----:B------:R-:W-:-:S13]  /*07f0*/  ISETP.GT.U32.AND P0, PT, R12, 0x401, PT ;  /* 0x000004010c00780c */ /* 0x000fda0003f04070 */
[----:B------:R-:W-:Y:S05]  /*0800*/  @P0 BRA `(.L_x_16) ;  /* 0x0000000000180947 */ /* 0x000fea0003800000 */
[----:B------:R-:W-:-:S04]  /*0810*/  IMAD R13, R14, 0x402, R13 ;  /* 0x000004020e0d7824 */ /* 0x000fc800078e020d */
[----:B-1----:R-:W-:-:S06]  /*0820*/  IMAD.WIDE.U32 R12, R13, 0x8, R8 ;  /* 0x000000080d0c7825 */ /* 0x002fcc00078e0008 */
[----:B------:R-:W2:Y:S01]  /*0830*/  LDG.E.64 R12, desc[UR6][R12.64] ;  /* 0x000000060c0c7981 */ /* 0x000ea2000c1e1b00 */
[----:B------:R-:W-:-:S05]  /*0840*/  IMAD R17, R15, 0x8, R16 ;  /* 0x000000080f117824 */ /* 0x000fca00078e0210 */
[----:B--2---:R0:W-:Y:S01]  /*0850*/  STS.64 [R17], R12 ;  /* 0x0000000c11007388 */ /* 0x0041e20000000a00 */
[----:B------:R-:W-:Y:S05]  /*0860*/  BRA `(.L_x_17) ;  /* 0x0000000000087947 */ /* 0x000fea0003800000 */
.L_x_16:
[----:B------:R-:W-:-:S05]  /*0870*/  LEA R12, R15, R16, 0x3 ;  /* 0x000000100f0c7211 */ /* 0x000fca00078e18ff */
[----:B------:R2:W-:Y:S02]  /*0880*/  STS.64 [R12], RZ ;  /* 0x000000ff0c007388 */ /* 0x0005e40000000a00 */
.L_x_17:
[----:B------:R-:W-:Y:S05]  /*0890*/  BSYNC.RECONVERGENT B4 ;  /* 0x0000000000047941 */ /* 0x000fea0003800200 */
.L_x_15:
[C---:B------:R-:W-:Y:S01]  /*08a0*/  ISETP.GE.U32.AND P0, PT, R15.reuse, 0x2, PT ;  /* 0x000000020f00780c */ /* 0x040fe20003f06070 */
[----:B------:R-:W-:-:S12]  /*08b0*/  VIADD R15, R15, 0x10 ;  /* 0x000000100f0f7836 */ /* 0x000fd80000000000 */
[----:B------:R-:W-:Y:S05]  /*08c0*/  @!P0 BRA `(.L_x_18) ;  /* 0xfffffffc00bc8947 */ /* 0x000fea000383ffff */
.L_x_14:
[----:B------:R-:W-:Y:S05]  /*08d0*/  BSYNC.RECONVERGENT B3 ;  /* 0x0000000000037941 */ /* 0x000fea0003800200 */
.L_x_13:
[C---:B------:R-:W-:Y:S02]  /*08e0*/  ISETP.GE.U32.AND P0, PT, R11.reuse, 0x2, PT ;  /* 0x000000020b00780c */ /* 0x040fe40003f06070 */
[----:B------:R-:W-:-:S11]  /*08f0*/  IADD3 R11, PT, PT, R11, 0x10, RZ ;  /* 0x000000100b0b7810 */ /* 0x000fd60007ffe0ff */
[----:B------:R-:W-:Y:S05]  /*0900*/  @!P0 BRA `(.L_x_19) ;  /* 0xfffffffc00848947 */ /* 0x000fea000383ffff */
[----:B------:R-:W-:Y:S05]  /*0910*/  BSYNC.RECONVERGENT B2 ;  /* 0x0000000000027941 */ /* 0x000fea0003800200 */
.L_x_12:
[----:B-1----:R-:W1:Y:S01]  /*0920*/  S2R R9, SR_CgaCtaId ;  /* 0x0000000000097919 */ /* 0x002e620000008800 */
[----:B------:R-:W-:Y:S01]  /*0930*/  MOV R14, 0x400 ;  /* 0x00000400000e7802 */ /* 0x000fe20000000f00 */
[----:B------:R-:W-:Y:S01]  /*0940*/  BSSY.RECONVERGENT B2, `(.L_x_20) ;  /* 0x0000022000027945 */ /* 0x000fe20003800200 */
[----:B------:R-:W-:Y:S02]  /*0950*/  IMAD.MOV.U32 R11, RZ, RZ, R3 ;  /* 0x000000ffff0b7224 */ /* 0x000fe400078e0003 */
[----:B-1----:R-:W-:-:S07]  /*0960*/  LEA R14, R9, R14, 0x18 ;  /* 0x0000000e090e7211 */ /* 0x002fce00078ec0ff */
.L_x_26:
[----:B------:R-:W-:Y:S01]  /*0970*/  ISETP.GT.U32.AND P0, PT, R0, 0x11, PT ;  /* 0x000000110000780c */ /* 0x000fe20003f04070 */
[----:B------:R-:W-:-:S12]  /*0980*/  BSSY.RECONVERGENT B3, `(.L_x_21) ;  /* 0x000001a000037945 */ /* 0x000fd80003800200 */
[----:B-1----:R-:W-:Y:S05]  /*0990*/  @P0 BRA `(.L_x_22) ;  /* 0x0000000000600947 */ /* 0x002fea0003800000 */
[----:B------:R-:W1:Y:S01]  /*09a0*/  LDC.64 R8, c[0x0][0x380] ;  /* 0x0000e000ff087b82 */ /* 0x000e620000000a00 */
[----:B0-2---:R-:W-:Y:S01]  /*09b0*/  IMAD R12, R11, 0x90, R14 ;  /* 0x000000900b0c7824 */ /* 0x005fe200078e020e */
[----:B------:R-:W-:Y:S01]  /*09c0*/  IADD3 R17, PT, PT, R6, R11, RZ ;  /* 0x0000000b06117210 */ /* 0x000fe20007ffe0ff */
[----:B------:R-:W-:-:S03]  /*09d0*/  IMAD.MOV.U32 R15, RZ, RZ, R0 ;  /* 0x000000ffff0f7224 */ /* 0x000fc600078e0000 */
[----:B------:R-:W-:-:S07]  /*09e0*/  IADD3 R18, PT, PT, R12, 0xa20, RZ ;  /* 0x00000a200c127810 */ /* 0x000fce0007ffe0ff */
.L_x_25:
[----:B------:R-:W-:Y:S01]  /*09f0*/  IMAD.IADD R20, R10, 0x1, R15 ;  /* 0x000000010a147824 */ /* 0x000fe200078e020f */
[----:B------:R-:W-:Y:S01]  /*0a00*/  BSSY.RECONVERGENT B4, `(.L_x_23) ;  /* 0x000000f000047945 */ /* 0x000fe20003800200 */
[C---:B------:R-:W-:Y:S01]  /*0a10*/  ISETP.GE.U32.AND P1, PT, R15.reuse, 0x2, PT ;  /* 0x000000020f00780c */ /* 0x040fe20003f26070 */
[----:B------:R-:W-:Y:S02]  /*0a20*/  VIADD R16, R15, 0x10 ;  /* 0x000000100f107836 */ /* 0x000fe40000000000 */
[----:B0-----:R-:W-:-:S04]  /*0a30*/  VIMNMX.U32 R12, PT, PT, R17, R20, !PT ;  /* 0x00000014110c7248 */ /* 0x001fc80007fe0000 */
[----:B------:R-:W-:-:S13]  /*0a40*/  ISETP.GE.U32.AND P0, PT, R12, 0x402, PT ;  /* 0x000004020c00780c */ /* 0x000fda0003f06070 */
[----:B------:R-:W-:-:S05]  /*0a50*/  @P0 LEA R12, R15, R18, 0x3 ;  /* 0x000000120f0c0211 */ /* 0x000fca00078e18ff */
[----:B------:R0:W-:Y:S01]  /*0a60*/  @P0 STS.64 [R12], RZ ;  /* 0x000000ff0c000388 */ /* 0x0001e20000000a00 */
[----:B------:R-:W-:Y:S05]  /*0a70*/  @P0 BRA `(.L_x_24) ;  /* 0x00000000001c0947 */ /* 0x000fea0003800000 */
[----:B------:R-:W-:-:S04]  /*0a80*/  IMAD R13, R17, 0x402, R20 ;  /* 0x00000402110d7824 */ /* 0x000fc800078e0214 */
[----:B01----:R-:W-:-:S03]  /*0a90*/  IMAD.WIDE.U32 R12, R13, 0x8, R8 ;  /* 0x000000080d0c7825 */ /* 0x003fc600078e0008 */
[----:B------:R-:W-:-:S04]  /*0aa0*/  IADD3 R12, P0, PT, R12, 0x1000000, RZ ;  /* 0x010000000c0c7810 */ /* 0x000fc80007f1e0ff */
[----:B------:R-:W-:-:S06]  /*0ab0*/  IADD3.X R13, PT, PT, RZ, R13, RZ, P0, !PT ;  /* 0x0000000dff0d7210 */ /* 0x000fcc00007fe4ff */
[----:B------:R-:W2:Y:S01]  /*0ac0*/  LDG.E.64 R12, desc[UR6][R12.64+-0x7f7fe0] ;  /* 0x808020060c0c7981 */ /* 0x000ea2000c1e1b00 */
[----:B------:R-:W-:-:S05]  /*0ad0*/  IMAD R15, R15, 0x8, R18 ;  /* 0x000000080f0f7824 */ /* 0x000fca00078e0212 */
[----:B--2---:R2:W-:Y:S02]  /*0ae0*/  STS.64 [R15], R12 ;  /* 0x0000000c0f007388 */ /* 0x0045e40000000a00 */
.L_x_24:
[----:B------:R-:W-:Y:S05]  /*0af0*/  BSYNC.RECONVERGENT B4 ;  /* 0x0000000000047941 */ /* 0x000fea0003800200 */
.L_x_23:
[----:B--2---:R-:W-:Y:S01]  /*0b00*/  MOV R15, R16 ;  /* 0x00000010000f7202 */ /* 0x004fe20000000f00 */
[----:B------:R-:W-:Y:S06]  /*0b10*/  @!P1 BRA `(.L_x_25) ;  /* 0xfffffffc00b49947 */ /* 0x000fec000383ffff */
.L_x_22:
[----:B------:R-:W-:Y:S05]  /*0b20*/  BSYNC.RECONVERGENT B3 ;  /* 0x0000000000037941 */ /* 0x000fea0003800200 */
.L_x_21:
[C---:B------:R-:W-:Y:S01]  /*0b30*/  ISETP.GE.U32.AND P0, PT, R11.reuse, 0x2, PT ;  /* 0x000000020b00780c */ /* 0x040fe20003f06070 */
[----:B------:R-:W-:-:S12]  /*0b40*/  VIADD R11, R11, 0x10 ;  /* 0x000000100b0b7836 */ /* 0x000fd80000000000 */
[----:B------:R-:W-:Y:S05]  /*0b50*/  @!P0 BRA `(.L_x_26) ;  /* 0xfffffffc00848947 */ /* 0x000fea000383ffff */
[----:B------:R-:W-:Y:S05]  /*0b60*/  BSYNC.RECONVERGENT B2 ;  /* 0x0000000000027941 */ /* 0x000fea0003800200 */
.L_x_20:
[----:B------:R-:W-:Y:S01]  /*0b70*/  LEA R11, R0, R14, 0x3 ;  /* 0x0000000e000b7211 */ /* 0x000fe200078e18ff */
[----:B------:R-:W-:Y:S01]  /*0b80*/  IMAD R10, R2, 0x10, R0 ;  /* 0x00000010020a7824 */ /* 0x000fe200078e0200 */
[----:B------:R-:W-:Y:S01]  /*0b90*/  IADD3 R2, PT, PT, R0, -0x403, RZ ;  /* 0xfffffbfd00027810 */ /* 0x000fe20007ffe0ff */
[----:B-1----:R-:W-:Y:S01]  /*0ba0*/  IMAD.MOV.U32 R8, RZ, RZ, R3 ;  /* 0x000000ffff087224 */ /* 0x002fe200078e0003 */
[----:B------:R-:W-:Y:S01]  /*0bb0*/  IADD3 R11, PT, PT, R11, 0x1440, RZ ;  /* 0x000014400b0b7810 */ /* 0x000fe20007ffe0ff */
[----:B------:R-:W-:-:S07]  /*0bc0*/  IMAD R5, R5, 0x4020, R10 ;  /* 0x0000402005057824 */ /* 0x000fce00078e020a */
.L_x_30:
[----:B------:R-:W-:Y:S01]  /*0bd0*/  ISETP.GT.U32.AND P1, PT, R0, 0x11, PT ;  /* 0x000000110000780c */ /* 0x000fe20003f24070 */
[----:B------:R-:W-:Y:S01]  /*0be0*/  BSSY.RECONVERGENT B2, `(.L_x_27) ;  /* 0x000001a000027945 */ /* 0x000fe20003800200 */
[C---:B------:R-:W-:Y:S01]  /*0bf0*/  ISETP.GE.U32.AND P0, PT, R8.reuse, 0x2, PT ;  /* 0x000000020800780c */ /* 0x040fe20003f06070 */
[----:B------:R-:W-:-:S10]  /*0c00*/  VIADD R18, R8, 0x10 ;  /* 0x0000001008127836 */ /* 0x000fd40000000000 */
[----:B------:R-:W-:Y:S05]  /*0c10*/  @P1 BRA `(.L_x_28) ;  /* 0x0000000000581947 */ /* 0x000fea0003800000 */
[----:B------:R-:W-:Y:S01]  /*0c20*/  IADD3 R19, PT, PT, R6, R8, RZ ;  /* 0x0000000806137210 */ /* 0x000fe20007ffe0ff */
[C---:B0-----:R-:W-:Y:S01]  /*0c30*/  IMAD R13, R8.reuse, 0x90, R11 ;  /* 0x00000090080d7824 */ /* 0x041fe200078e020b */
[----:B------:R-:W-:Y:S01]  /*0c40*/  MOV R15, R2 ;  /* 0x00000002000f7202 */ /* 0x000fe20000000f00 */
[----:B--2---:R-:W-:Y:S02]  /*0c50*/  IMAD R12, R8, 0x402, R5 ;  /* 0x00000402080c7824 */ /* 0x004fe400078e0205 */
[----:B------:R-:W-:-:S07]  /*0c60*/  IMAD.MOV.U32 R14, RZ, RZ, R10 ;  /* 0x000000ffff0e7224 */ /* 0x000fce00078e000a */
.L_x_29:
[----:B------:R-:W-:-:S04]  /*0c70*/  VIADDMNMX.U32 R8, R14, 0xffffffff, R19, !PT ;  /* 0xffffffff0e087846 */ /* 0x000fc80007800013 */
[----:B------:R-:W-:-:S13]  /*0c80*/  ISETP.GE.U32.AND P1, PT, R8, 0x402, PT ;  /* 0x000004020800780c */ /* 0x000fda0003f26070 */
[----:B------:R-:W0:Y:S01]  /*0c90*/  @!P1 LDC.64 R8, c[0x0][0x380] ;  /* 0x0000e000ff089b82 */ /* 0x000e220000000a00 */
[----:B------:R-:W-:-:S04]  /*0ca0*/  @!P1 VIADD R17, R12, 0xfffffbfd ;  /* 0xfffffbfd0c119836 */ /* 0x000fc80000000000 */
[----:B0-----:R-:W-:-:S03]  /*0cb0*/  @!P1 IMAD.WIDE.U32 R8, R17, 0x8, R8 ;  /* 0x0000000811089825 */ /* 0x001fc600078e0008 */
[----:B------:R-:W-:-:S04]  /*0cc0*/  @!P1 IADD3 R8, P2, PT, R8, 0x1000000, RZ ;  /* 0x0100000008089810 */ /* 0x000fc80007f5e0ff */
[----:B------:R-:W-:-:S06]  /*0cd0*/  @!P1 IADD3.X R9, PT, PT, RZ, R9, RZ, P2, !PT ;  /* 0x00000009ff099210 */ /* 0x000fcc00017fe4ff */
[----:B------:R-:W2:Y:S01]  /*0ce0*/  @!P1 LDG.E.64 R8, desc[UR6][R8.64+0x10040] ;  /* 0x0100400608089981 */ /* 0x000ea2000c1e1b00 */
[C---:B------:R-:W-:Y:S01]  /*0cf0*/  VIADD R16, R15.reuse, 0x403 ;  /* 0x000004030f107836 */ /* 0x040fe20000000000 */
[----:B------:R-:W-:Y:S01]  /*0d00*/  IADD3 R15, PT, PT, R15, 0x10, RZ ;  /* 0x000000100f0f7810 */ /* 0x000fe20007ffe0ff */
[----:B------:R-:W-:Y:S01]  /*0d10*/  VIADD R14, R14, 0x10 ;  /* 0x000000100e0e7836 */ /* 0x000fe20000000000 */
[----:B------:R-:W-:Y:S01]  /*0d20*/  @P1 STS.64 [R13], RZ ;  /* 0x000000ff0d001388 */ /* 0x000fe20000000a00 */
[----:B------:R-:W-:-:S03]  /*0d30*/  IADD3 R12, PT, PT, R12, 0x10, RZ ;  /* 0x000000100c0c7810 */ /* 0x000fc60007ffe0ff */
[----:B--2---:R0:W-:Y:S01]  /*0d40*/  @!P1 STS.64 [R13], R8 ;  /* 0x000000080d009388 */ /* 0x0041e20000000a00 */
[----:B------:R-:W-:Y:S01]  /*0d50*/  ISETP.GE.U32.AND P1, PT, R16, 0x2, PT ;  /* 0x000000021000780c */ /* 0x000fe20003f26070 */
[----:B0-----:R-:W-:-:S12]  /*0d60*/  VIADD R13, R13, 0x80 ;  /* 0x000000800d0d7836 */ /* 0x001fd80000000000 */
[----:B------:R-:W-:Y:S05]  /*0d70*/  @!P1 BRA `(.L_x_29) ;  /* 0xfffffffc00bc9947 */ /* 0x000fea000383ffff */
.L_x_28:
[----:B------:R-:W-:Y:S05]  /*0d80*/  BSYNC.RECONVERGENT B2 ;  /* 0x0000000000027941 */ /* 0x000fea0003800200 */
.L_x_27:
[----:B------:R-:W-:Y:S01]  /*0d90*/  MOV R8, R18 ;  /* 0x0000001200087202 */ /* 0x000fe20000000f00 */
[----:B------:R-:W-:Y:S06]  /*0da0*/  @!P0 BRA `(.L_x_30) ;  /* 0xfffffffc00888947 */ /* 0x000fec000383ffff */
.L_x_11:
[----:B------:R-:W-:Y:S05]  /*0db0*/  BSYNC.RECONVERGENT B1 ;  /* 0x0000000000017941 */ /* 0x000fea0003800200 */
.L_x_10:
[----:B------:R-:W3:Y:S01]  /*0dc0*/  S2UR UR5, SR_CgaCtaId ;  /* 0x00000000000579c3 */ /* 0x000ee20000008800 */
[----:B0-----:R-:W0:Y:S01]  /*0dd0*/  S2R R17, SR_CTAID.Z ;  /* 0x0000000000117919 */ /* 0x001e220000002700 */
[----:B------:R-:W-:-:S06]  /*0de0*/  UMOV UR4, 0x400 ;  /* 0x0000040000047882 */ /* 0x000fcc0000000000 */
[----:B------:R-:W-:Y:S01]  /*0df0*/  BAR.SYNC.DEFER_BLOCKING 0x0 ;  /* 0x0000000000007b1d */ /* 0x000fe20000010000 */
[----:B---3--:R-:W-:-:S06]  /*0e00*/  ULEA UR4, UR5, UR4, 0x18 ;  /* 0x0000000405047291 */ /* 0x008fcc000f8ec0ff */
[----:B------:R-:W-:Y:S01]  /*0e10*/  LEA R3, R3, UR4, 0x3 ;  /* 0x0000000403037c11 */ /* 0x000fe2000f8e18ff */
[----:B0-----:R-:W-:-:S04]  /*0e20*/  IMAD R6, R17, 0xd8, R4 ;  /* 0x000000d811067824 */ /* 0x001fc800078e0204 */
[----:B------:R-:W-:Y:S02]  /*0e30*/  IMAD R0, R0, 0x90, R3 ;  /* 0x0000009000007824 */ /* 0x000fe400078e0203 */
[----:B------:R-:W-:Y:S01]  /*0e40*/  IMAD R24, R17, 0x100000, R24 ;  /* 0x0010000011187824 */ /* 0x000fe200078e0218 */
[----:B------:R-:W-:Y:S04]  /*0e50*/  LDS.64 R18, [R6+0x40] ;  /* 0x0000400006127984 */ /* 0x000fe80000000a00 */
[----:B------:R-:W0:Y:S01]  /*0e60*/  LDS.64 R20, [R0] ;  /* 0x0000000000147984 */ /* 0x000e220000000a00 */
[----:B------:R-:W-:-:S03]  /*0e70*/  LEA R7, R7, R24, 0xa ;  /* 0x0000001807077211 */ /* 0x000fc600078e50ff */
[----:B------:R-:W-:Y:S04]  /*0e80*/  LDS.64 R2, [R6+0x38] ;  /* 0x0000380006027984 */ /* 0x000fe80000000a00 */
[----:B------:R-:W3:Y:S04]  /*0e90*/  LDS.64 R4, [R0+0x90] ;  /* 0x0000900000047984 */ /* 0x000ee80000000a00 */
[----:B------:R-:W-:Y:S04]  /*0ea0*/  LDS.64 R8, [R6+0x30] ;  /* 0x0000300006087984 */ /* 0x000fe80000000a00 */
[----:B-12---:R-:W1:Y:S04]  /*0eb0*/  LDS.64 R10, [R0+0x120] ;  /* 0x00012000000a7984 */ /* 0x006e680000000a00 */
[----:B------:R-:W-:Y:S04]  /*0ec0*/  LDS.64 R12, [R6+0x28] ;  /* 0x00002800060c7984 */ /* 0x000fe80000000a00 */
[----:B------:R-:W2:Y:S04]  /*0ed0*/  LDS.64 R14, [R0+0x8] ;  /* 0x00000800000e7984 */ /* 0x000ea80000000a00 */
[----:B------:R-:W-:Y:S04]  /*0ee0*/  LDS.64 R26, [R6+0x90] ;  /* 0x00009000061a7984 */ /* 0x000fe80000000a00 */
[----:B------:R-:W-:Y:S01]  /*0ef0*/  LDS.64 R28, [R0+0x1570] ;  /* 0x00157000001c7984 */ /* 0x000fe20000000a00 */
[----:B0-----:R-:W-:-:S03]  /*0f00*/  DFMA R22, R18, R20, RZ ;  /* 0x000000141216722b */ /* 0x001fc600000000ff */
[----:B------:R-:W-:Y:S04]  /*0f10*/  LDS.64 R18, [R6+0x20] ;  /* 0x0000200006127984 */ /* 0x000fe80000000a00 */
[----:B------:R-:W0:Y:S01]  /*0f20*/  LDS.64 R20, [R0+0x98] ;  /* 0x0000980000147984 */ /* 0x000e220000000a00 */
[----:B---3--:R-:W-:-:S03]  /*0f30*/  DFMA R22, R2, R4, R22 ;  /* 0x000000040216722b */ /* 0x008fc60000000016 */
[----:B------:R-:W-:Y:S04]  /*0f40*/  LDS.64 R2, [R6+0x18] ;  /* 0x0000180006027984 */ /* 0x000fe80000000a00 */
[----:B------:R-:W3:Y:S01]  /*0f50*/  LDS.64 R4, [R0+0x128] ;  /* 0x0001280000047984 */ /* 0x000ee20000000a00 */
[----:B-1----:R-:W-:-:S03]  /*0f60*/  DFMA R22, R8, R10, R22 ;  /* 0x0000000a0816722b */ /* 0x002fc60000000016 */
[----:B------:R-:W-:Y:S04]  /*0f70*/  LDS.64 R8, [R6+0x10] ;  /* 0x0000100006087984 */ /* 0x000fe80000000a00 */
[----:B------:R-:W1:Y:S01]  /*0f80*/  LDS.64 R10, [R0+0x10] ;  /* 0x00001000000a7984 */ /* 0x000e620000000a00 */
[----:B--2---:R-:W-:-:S03]  /*0f90*/  DFMA R22, R12, R14, R22 ;  /* 0x0000000e0c16722b */ /* 0x004fc60000000016 */
[----:B------:R-:W-:Y:S04]  /*0fa0*/  LDS.64 R12, [R6+0x8] ;  /* 0x00000800060c7984 */ /* 0x000fe80000000a00 */
[----:B------:R-:W2:Y:S01]  /*0fb0*/  LDS.64 R14, [R0+0xa0] ;  /* 0x0000a000000e7984 */ /* 0x000ea20000000a00 */
[----:B0-----:R-:W-:-:S03]  /*0fc0*/  DFMA R22, R18, R20, R22 ;  /* 0x000000141216722b */ /* 0x001fc60000000016 */
[----:B------:R-:W-:Y:S04]  /*0fd0*/  LDS.64 R18, [R6] ;  /* 0x0000000006127984 */ /* 0x000fe80000000a00 */
        /* <DEDUP_REMOVED lines=52> */
[----:B-1----:R-:W-:-:S08]  /*1320*/  DFMA R2, R8, R10, R2 ;  /* 0x0000000a0802722b */ /* 0x002fd00000000002 */
[----:B--2---:R-:W-:Y:S02]  /*1330*/  DFMA R12, R12, R14, R2 ;  /* 0x0000000e0c0c722b */ /* 0x004fe40000000002 */
[----:B------:R-:W1:Y:S06]  /*1340*/  LDC.64 R2, c[0x0][0x390] ;  /* 0x0000e400ff027b82 */ /* 0x000e6c0000000a00 */
[----:B0-----:R-:W-:Y:S01]  /*1350*/  DFMA R12, R20, R18, R12 ;  /* 0x00000012140c722b */ /* 0x001fe2000000000c */
[----:B-1----:R-:W-:-:S07]  /*1360*/  IMAD.WIDE R2, R7, 0x8, R2 ;  /* 0x0000000807027825 */ /* 0x002fce00078e0202 */
[----:B---3--:R-:W-:-:S08]  /*1370*/  DFMA R4, R4, R22, R12 ;  /* 0x000000160404722b */ /* 0x008fd0000000000c */
[----:B------:R-:W-:-:S07]  /*1380*/  DFMA R4, R26, R28, R4 ;  /* 0x0000001c1a04722b */ /* 0x000fce0000000004 */
[----:B------:R-:W-:Y:S01]  /*1390*/  STG.E.64 desc[UR6][R2.64], R4 ;  /* 0x0000000402007986 */ /* 0x000fe2000c101b06 */
[----:B------:R-:W-:Y:S05]  /*13a0*/  EXIT ;  /* 0x000000000000794d */ /* 0x000fea0003800000 */
.L_x_31:
[----:B------:R-:W-:-:S00]  /*13b0*/  BRA `(.L_x_31) ;  /* 0xfffffffc00fc7947 */ /* 0x000fc0000383ffff */
[----:B------:R-:W-:-:S00]  /*13c0*/  NOP ;  /* 0x0000000000007918 */ /* 0x000fc00000000000 */
        /* <DEDUP_REMOVED lines=11> */
.L_x_32:


//--------------------- .nv.shared._Z24convolution_tiled_kernelPdS_S_ --------------------------
	.section	.nv.shared._Z24convolution_tiled_kernelPdS_S_,"aw",@nobits
	.sectionflags	@""
	.align	8
.nv.shared._Z24convolution_tiled_kernelPdS_S_:
	.zero		22624


//--------------------- .nv.shared.reserved.0     --------------------------
	.section	.nv.shared.reserved.0,"aw",@nobits
	.weak		__nv_reservedSMEM_offset_0_alias
	.size		__nv_reservedSMEM_offset_0_alias, 0, 64
	.other		__nv_reservedSMEM_offset_0_alias,@"STO_CUDA_RESERVED_SHARED STV_DEFAULT"
__nv_reservedSMEM_offset_0_alias:
	.zero		0
	.zero		64


//--------------------- .nv.constant0._Z24convolution_tiled_kernelPdS_S_ --------------------------
	.section	.nv.constant0._Z24convolution_tiled_kernelPdS_S_,"a",@progbits
	.sectionflags	@""
	.align	4
.nv.constant0._Z24convolution_tiled_kernelPdS_S_:
	.zero		920


//--------------------- SYMBOLS --------------------------

	.type		.nv.reservedSmem.offset0,@object
	.size		.nv.reservedSmem.offset0,0x4
	.type		.nv.reservedSmem.cap,@object
	.size		.nv.reservedSmem.cap,0x4
